//
// Generated by NVIDIA NVVM Compiler
//
// Compiler Build ID: CL-36424714
// Cuda compilation tools, release 13.0, V13.0.88
// Based on NVVM 20.0.0
//

.version 9.0
.target sm_100
.address_size 64

	// .globl	_Z20polynomial_expansionPfiiS_

.visible .entry _Z20polynomial_expansionPfiiS_(
	.param .u64 .ptr .align 1 _Z20polynomial_expansionPfiiS__param_0,
	.param .u32 _Z20polynomial_expansionPfiiS__param_1,
	.param .u32 _Z20polynomial_expansionPfiiS__param_2,
	.param .u64 .ptr .align 1 _Z20polynomial_expansionPfiiS__param_3
)
{
	.reg .pred 	%p<11>;
	.reg .b32 	%r<29>;
	.reg .b32 	%f<125>;
	.reg .b64 	%rd<20>;

	ld.param.u64 	%rd10, [_Z20polynomial_expansionPfiiS__param_0];
	ld.param.u32 	%r18, [_Z20polynomial_expansionPfiiS__param_1];
	ld.param.u32 	%r19, [_Z20polynomial_expansionPfiiS__param_2];
	ld.param.u64 	%rd9, [_Z20polynomial_expansionPfiiS__param_3];
	cvta.to.global.u64 	%rd1, %rd10;
	mov.u32 	%r20, %tid.x;
	mov.u32 	%r21, %ctaid.x;
	mov.u32 	%r22, %ntid.x;
	mad.lo.s32 	%r1, %r21, %r22, %r20;
	setp.ge.s32 	%p1, %r1, %r19;
	@%p1 bra 	$L__BB0_15;
	cvta.to.global.u64 	%rd11, %rd9;
	mul.wide.s32 	%rd12, %r1, 4;
	add.s64 	%rd2, %rd11, %rd12;
	ld.global.f32 	%f1, [%rd2];
	setp.lt.s32 	%p2, %r18, 0;
	mov.f32 	%f124, 0f00000000;
	@%p2 bra 	$L__BB0_14;
	add.s32 	%r2, %r18, 1;
	and.b32  	%r3, %r2, 15;
	setp.lt.u32 	%p3, %r18, 15;
	mov.f32 	%f124, 0f00000000;
	mov.f32 	%f114, 0f3F800000;
	mov.b32 	%r26, 0;
	@%p3 bra 	$L__BB0_5;
	and.b32  	%r26, %r2, -16;
	neg.s32 	%r24, %r26;
	add.s64 	%rd18, %rd1, 32;
	mov.f32 	%f124, 0f00000000;
	mov.f32 	%f114, 0f3F800000;
$L__BB0_4:
	.pragma "nounroll";
	ld.global.f32 	%f30, [%rd18+-32];
	fma.rn.f32 	%f31, %f114, %f30, %f124;
	mul.f32 	%f32, %f1, %f114;
	ld.global.f32 	%f33, [%rd18+-28];
	fma.rn.f32 	%f34, %f32, %f33, %f31;
	mul.f32 	%f35, %f1, %f32;
	ld.global.f32 	%f36, [%rd18+-24];
	fma.rn.f32 	%f37, %f35, %f36, %f34;
	mul.f32 	%f38, %f1, %f35;
	ld.global.f32 	%f39, [%rd18+-20];
	fma.rn.f32 	%f40, %f38, %f39, %f37;
	mul.f32 	%f41, %f1, %f38;
	ld.global.f32 	%f42, [%rd18+-16];
	fma.rn.f32 	%f43, %f41, %f42, %f40;
	mul.f32 	%f44, %f1, %f41;
	ld.global.f32 	%f45, [%rd18+-12];
	fma.rn.f32 	%f46, %f44, %f45, %f43;
	mul.f32 	%f47, %f1, %f44;
	ld.global.f32 	%f48, [%rd18+-8];
	fma.rn.f32 	%f49, %f47, %f48, %f46;
	mul.f32 	%f50, %f1, %f47;
	ld.global.f32 	%f51, [%rd18+-4];
	fma.rn.f32 	%f52, %f50, %f51, %f49;
	mul.f32 	%f53, %f1, %f50;
	ld.global.f32 	%f54, [%rd18];
	fma.rn.f32 	%f55, %f53, %f54, %f52;
	mul.f32 	%f56, %f1, %f53;
	ld.global.f32 	%f57, [%rd18+4];
	fma.rn.f32 	%f58, %f56, %f57, %f55;
	mul.f32 	%f59, %f1, %f56;
	ld.global.f32 	%f60, [%rd18+8];
	fma.rn.f32 	%f61, %f59, %f60, %f58;
	mul.f32 	%f62, %f1, %f59;
	ld.global.f32 	%f63, [%rd18+12];
	fma.rn.f32 	%f64, %f62, %f63, %f61;
	mul.f32 	%f65, %f1, %f62;
	ld.global.f32 	%f66, [%rd18+16];
	fma.rn.f32 	%f67, %f65, %f66, %f64;
	mul.f32 	%f68, %f1, %f65;
	ld.global.f32 	%f69, [%rd18+20];
	fma.rn.f32 	%f70, %f68, %f69, %f67;
	mul.f32 	%f71, %f1, %f68;
	ld.global.f32 	%f72, [%rd18+24];
	fma.rn.f32 	%f73, %f71, %f72, %f70;
	mul.f32 	%f74, %f1, %f71;
	ld.global.f32 	%f75, [%rd18+28];
	fma.rn.f32 	%f124, %f74, %f75, %f73;
	mul.f32 	%f114, %f1, %f74;
	add.s32 	%r24, %r24, 16;
	add.s64 	%rd18, %rd18, 64;
	setp.ne.s32 	%p4, %r24, 0;
	@%p4 bra 	$L__BB0_4;
$L__BB0_5:
	setp.eq.s32 	%p5, %r3, 0;
	@%p5 bra 	$L__BB0_14;
	and.b32  	%r9, %r2, 7;
	setp.lt.u32 	%p6, %r3, 8;
	@%p6 bra 	$L__BB0_8;
	mul.wide.u32 	%rd13, %r26, 4;
	add.s64 	%rd14, %rd1, %rd13;
	ld.global.f32 	%f77, [%rd14];
	fma.rn.f32 	%f78, %f114, %f77, %f124;
	mul.f32 	%f79, %f1, %f114;
	ld.global.f32 	%f80, [%rd14+4];
	fma.rn.f32 	%f81, %f79, %f80, %f78;
	mul.f32 	%f82, %f1, %f79;
	ld.global.f32 	%f83, [%rd14+8];
	fma.rn.f32 	%f84, %f82, %f83, %f81;
	mul.f32 	%f85, %f1, %f82;
	ld.global.f32 	%f86, [%rd14+12];
	fma.rn.f32 	%f87, %f85, %f86, %f84;
	mul.f32 	%f88, %f1, %f85;
	ld.global.f32 	%f89, [%rd14+16];
	fma.rn.f32 	%f90, %f88, %f89, %f87;
	mul.f32 	%f91, %f1, %f88;
	ld.global.f32 	%f92, [%rd14+20];
	fma.rn.f32 	%f93, %f91, %f92, %f90;
	mul.f32 	%f94, %f1, %f91;
	ld.global.f32 	%f95, [%rd14+24];
	fma.rn.f32 	%f96, %f94, %f95, %f93;
	mul.f32 	%f97, %f1, %f94;
	ld.global.f32 	%f98, [%rd14+28];
	fma.rn.f32 	%f124, %f97, %f98, %f96;
	mul.f32 	%f114, %f1, %f97;
	add.s32 	%r26, %r26, 8;
$L__BB0_8:
	setp.eq.s32 	%p7, %r9, 0;
	@%p7 bra 	$L__BB0_14;
	and.b32  	%r12, %r2, 3;
	setp.lt.u32 	%p8, %r9, 4;
	@%p8 bra 	$L__BB0_11;
	mul.wide.u32 	%rd15, %r26, 4;
	add.s64 	%rd16, %rd1, %rd15;
	ld.global.f32 	%f100, [%rd16];
	fma.rn.f32 	%f101, %f114, %f100, %f124;
	mul.f32 	%f102, %f1, %f114;
	ld.global.f32 	%f103, [%rd16+4];
	fma.rn.f32 	%f104, %f102, %f103, %f101;
	mul.f32 	%f105, %f1, %f102;
	ld.global.f32 	%f106, [%rd16+8];
	fma.rn.f32 	%f107, %f105, %f106, %f104;
	mul.f32 	%f108, %f1, %f105;
	ld.global.f32 	%f109, [%rd16+12];
	fma.rn.f32 	%f124, %f108, %f109, %f107;
	mul.f32 	%f114, %f1, %f108;
	add.s32 	%r26, %r26, 4;
$L__BB0_11:
	setp.eq.s32 	%p9, %r12, 0;
	@%p9 bra 	$L__BB0_14;
	mul.wide.u32 	%rd17, %r26, 4;
	add.s64 	%rd19, %rd1, %rd17;
	neg.s32 	%r28, %r12;
$L__BB0_13:
	.pragma "nounroll";
	ld.global.f32 	%f110, [%rd19];
	fma.rn.f32 	%f124, %f114, %f110, %f124;
	mul.f32 	%f114, %f1, %f114;
	add.s64 	%rd19, %rd19, 4;
	add.s32 	%r28, %r28, 1;
	setp.ne.s32 	%p10, %r28, 0;
	@%p10 bra 	$L__BB0_13;
$L__BB0_14:
	st.global.f32 	[%rd2], %f124;
$L__BB0_15:
	ret;

}


// ===== COMPILED SASS (sm_100) =====

	.target	sm_100

	.elftype	@"ET_EXEC"


//--------------------- .note.nv.tkinfo           --------------------------
	.section	.note.nv.tkinfo,"",@"SHT_NOTE"
	.sectionflags	@"SHF_NOTE_NV_TKINFO"
	.tkinfo
        /*0018*/ 	.word	0x00000002
        /*0030*/ 	.string	""
        /*0030*/ 	.string	"ptxas"
        /*0030*/ 	.string	"Cuda compilation tools, release 13.0, V13.0.88"
        /*0030*/ 	.string	"Build cuda_13.0.r13.0/compiler.36424714_0"
        /*0030*/ 	.string	"-arch sm_100 -m 64 "



//--------------------- .note.nv.cuinfo           --------------------------
	.section	.note.nv.cuinfo,"",@"SHT_NOTE"
	.sectionflags	@"SHF_NOTE_NV_CUINFO"
        /*0018*/ 	.short	0x0002
        /*001a*/ 	.short	0x0064
        /*001c*/ 	.short	0x0082
	.zero		2


//--------------------- .nv.info                  --------------------------
	.section	.nv.info,"",@"SHT_CUDA_INFO"
	.align	4


	//----- nvinfo : EIATTR_REGCOUNT
	.align		4
        /*0000*/ 	.byte	0x04, 0x2f
        /*0002*/ 	.short	(.L_1 - .L_0)
	.align		4
.L_0:
        /*0004*/ 	.word	index@(_Z20polynomial_expansionPfiiS_)
        /*0008*/ 	.word	0x0000001b


	//----- nvinfo : EIATTR_FRAME_SIZE
	.align		4
.L_1:
        /*000c*/ 	.byte	0x04, 0x11
        /*000e*/ 	.short	(.L_3 - .L_2)
	.align		4
.L_2:
        /*0010*/ 	.word	index@(_Z20polynomial_expansionPfiiS_)
        /*0014*/ 	.word	0x00000000


	//----- nvinfo : EIATTR_MIN_STACK_SIZE
	.align		4
.L_3:
        /*0018*/ 	.byte	0x04, 0x12
        /*001a*/ 	.short	(.L_5 - .L_4)
	.align		4
.L_4:
        /*001c*/ 	.word	index@(_Z20polynomial_expansionPfiiS_)
        /*0020*/ 	.word	0x00000000
.L_5:


//--------------------- .nv.compat                --------------------------
	.section	.nv.compat,"",@"SHT_CUDA_COMPAT_INFO"
	.align	4
        /*0000*/ 	.byte	0x02, 0x09, 0x00, 0x00, 0x02, 0x02, 0x01, 0x00, 0x02, 0x05, 0x05, 0x00, 0x03, 0x07, 0x01, 0x01
        /*0010*/ 	.byte	0x02, 0x03, 0x00, 0x00, 0x02, 0x06, 0x01, 0x00, 0x04, 0x0b, 0x08, 0x00, 0x09, 0x00, 0x00, 0x00
        /*0020*/ 	.byte	0x00, 0x00, 0x00, 0x00


//--------------------- .nv.info._Z20polynomial_expansionPfiiS_ --------------------------
	.section	.nv.info._Z20polynomial_expansionPfiiS_,"",@"SHT_CUDA_INFO"
	.sectionflags	@""
	.align	4


	//----- nvinfo : EIATTR_CUDA_API_VERSION
	.align		4
        /*0000*/ 	.byte	0x04, 0x37
        /*0002*/ 	.short	(.L_7 - .L_6)
.L_6:
        /*0004*/ 	.word	0x00000082


	//----- nvinfo : EIATTR_KPARAM_INFO
	.align		4
.L_7:
        /*0008*/ 	.byte	0x04, 0x17
        /*000a*/ 	.short	(.L_9 - .L_8)
.L_8:
        /*000c*/ 	.word	0x00000000
        /*0010*/ 	.short	0x0003
        /*0012*/ 	.short	0x0010
        /*0014*/ 	.byte	0x00, 0xf5, 0x21, 0x00


	//----- nvinfo : EIATTR_KPARAM_INFO
	.align		4
.L_9:
        /*0018*/ 	.byte	0x04, 0x17
        /*001a*/ 	.short	(.L_11 - .L_10)
.L_10:
        /*001c*/ 	.word	0x00000000
        /*0020*/ 	.short	0x0002
        /*0022*/ 	.short	0x000c
        /*0024*/ 	.byte	0x00, 0xf0, 0x11, 0x00


	//----- nvinfo : EIATTR_KPARAM_INFO
	.align		4
.L_11:
        /*0028*/ 	.byte	0x04, 0x17
        /*002a*/ 	.short	(.L_13 - .L_12)
.L_12:
        /*002c*/ 	.word	0x00000000
        /*0030*/ 	.short	0x0001
        /*0032*/ 	.short	0x0008
        /*0034*/ 	.byte	0x00, 0xf0, 0x11, 0x00


	//----- nvinfo : EIATTR_KPARAM_INFO
	.align		4
.L_13:
        /*0038*/ 	.byte	0x04, 0x17
        /*003a*/ 	.short	(.L_15 - .L_14)
.L_14:
        /*003c*/ 	.word	0x00000000
        /*0040*/ 	.short	0x0000
        /*0042*/ 	.short	0x0000
        /*0044*/ 	.byte	0x00, 0xf5, 0x21, 0x00


	//----- nvinfo : EIATTR_SPARSE_MMA_MASK
	.align		4
.L_15:
        /*0048*/ 	.byte	0x03, 0x50
        /*004a*/ 	.short	0x0000


	//----- nvinfo : EIATTR_MAXREG_COUNT
	.align		4
        /*004c*/ 	.byte	0x03, 0x1b
        /*004e*/ 	.short	0x00ff


	//----- nvinfo : EIATTR_MERCURY_ISA_VERSION
	.align		4
        /*0050*/ 	.byte	0x03, 0x5f
        /*0052*/ 	.short	0x0101


	//----- nvinfo : EIATTR_VRC_CTA_INIT_COUNT
	.align		4
        /*0054*/ 	.byte	0x02, 0x4a
	.zero		1
	.zero		1


	//----- nvinfo : EIATTR_EXIT_INSTR_OFFSETS
	.align		4
        /*0058*/ 	.byte	0x04, 0x1c
        /*005a*/ 	.short	(.L_17 - .L_16)


	//   ....[0]....
.L_16:
        /*005c*/ 	.word	0x00000070


	//   ....[1]....
        /*0060*/ 	.word	0x000009a0


	//----- nvinfo : EIATTR_CBANK_PARAM_SIZE
	.align		4
.L_17:
        /*0064*/ 	.byte	0x03, 0x19
        /*0066*/ 	.short	0x0018


	//----- nvinfo : EIATTR_PARAM_CBANK
	.align		4
        /*0068*/ 	.byte	0x04, 0x0a
        /*006a*/ 	.short	(.L_19 - .L_18)
	.align		4
.L_18:
        /*006c*/ 	.word	index@(.nv.constant0._Z20polynomial_expansionPfiiS_)
        /*0070*/ 	.short	0x0380
        /*0072*/ 	.short	0x0018


	//----- nvinfo : EIATTR_SW_WAR
	.align		4
.L_19:
        /*0074*/ 	.byte	0x04, 0x36
        /*0076*/ 	.short	(.L_21 - .L_20)
.L_20:
        /*0078*/ 	.word	0x00000008
.L_21:


//--------------------- .nv.callgraph             --------------------------
	.section	.nv.callgraph,"",@"SHT_CUDA_CALLGRAPH"
	.align	4
	.sectionentsize	8
	.align		4
        /*0000*/ 	.word	0x00000000
	.align		4
        /*0004*/ 	.word	0xffffffff
	.align		4
        /*0008*/ 	.word	0x00000000
	.align		4
        /*000c*/ 	.word	0xfffffffe
	.align		4
        /*0010*/ 	.word	0x00000000
	.align		4
        /*0014*/ 	.word	0xfffffffd
	.align		4
        /*0018*/ 	.word	0x00000000
	.align		4
        /*001c*/ 	.word	0xfffffffc


//--------------------- .text._Z20polynomial_expansionPfiiS_ --------------------------
	.section	.text._Z20polynomial_expansionPfiiS_,"ax",@progbits
	.align	128
        .global         _Z20polynomial_expansionPfiiS_
        .type           _Z20polynomial_expansionPfiiS_,@function
        .size           _Z20polynomial_expansionPfiiS_,(.L_x_7 - _Z20polynomial_expansionPfiiS_)
        .other          _Z20polynomial_expansionPfiiS_,@"STO_CUDA_ENTRY STV_DEFAULT"
_Z20polynomial_expansionPfiiS_:
.text._Z20polynomial_expansionPfiiS_:
[----:B------:R-:W-:Y:S01]  /*0000*/  LDC R1, c[0x0][0x37c] ;  /* 0x0000df00ff017b82 */ /* 0x000fe20000000800 */
[----:B------:R-:W0:Y:S07]  /*0010*/  S2R R5, SR_TID.X ;  /* 0x0000000000057919 */ /* 0x000e2e0000002100 */
[----:B------:R-:W0:Y:S01]  /*0020*/  S2UR UR4, SR_CTAID.X ;  /* 0x00000000000479c3 */ /* 0x000e220000002500 */
[----:B------:R-:W1:Y:S07]  /*0030*/  LDCU UR5, c[0x0][0x38c] ;  /* 0x00007180ff0577ac */ /* 0x000e6e0008000800 */
[----:B------:R-:W0:Y:S02]  /*0040*/  LDC R0, c[0x0][0x360] ;  /* 0x0000d800ff007b82 */ /* 0x000e240000000800 */
[----:B0-----:R-:W-:-:S05]  /*0050*/  IMAD R5, R0, UR4, R5 ;  /* 0x0000000400057c24 */ /* 0x001fca000f8e0205 */
[----:B-1----:R-:W-:-:S13]  /*0060*/  ISETP.GE.AND P0, PT, R5, UR5, PT ;  /* 0x0000000505007c0c */ /* 0x002fda000bf06270 */
[----:B------:R-:W-:Y:S05]  /*0070*/  @P0 EXIT ;  /* 0x000000000000094d */ /* 0x000fea0003800000 */
[----:B------:R-:W0:Y:S01]  /*0080*/  LDCU UR5, c[0x0][0x388] ;  /* 0x00007100ff0577ac */ /* 0x000e220008000800 */
[----:B------:R-:W1:Y:S01]  /*0090*/  LDC.64 R2, c[0x0][0x390] ;  /* 0x0000e400ff027b82 */ /* 0x000e620000000a00 */
[----:B------:R-:W-:Y:S01]  /*00a0*/  HFMA2 R7, -RZ, RZ, 0, 0 ;  /* 0x00000000ff077431 */ /* 0x000fe200000001ff */
[----:B------:R-:W2:Y:S01]  /*00b0*/  LDCU.64 UR10, c[0x0][0x358] ;  /* 0x00006b00ff0a77ac */ /* 0x000ea20008000a00 */
[----:B0-----:R-:W-:Y:S01]  /*00c0*/  UISETP.GE.AND UP0, UPT, UR5, URZ, UPT ;  /* 0x000000ff0500728c */ /* 0x001fe2000bf06270 */
[----:B-1----:R-:W-:-:S08]  /*00d0*/  IMAD.WIDE R2, R5, 0x4, R2 ;  /* 0x0000000405027825 */ /* 0x002fd000078e0202 */
[----:B--2---:R-:W-:Y:S05]  /*00e0*/  BRA.U !UP0, `(.L_x_0) ;  /* 0x0000000908287547 */ /* 0x004fea000b800000 */
[----:B------:R0:W5:Y:S01]  /*00f0*/  LDG.E R0, desc[UR10][R2.64] ;  /* 0x0000000a02007981 */ /* 0x000162000c1e1900 */
[----:B------:R-:W-:Y:S01]  /*0100*/  UISETP.GE.U32.AND UP1, UPT, UR5, 0xf, UPT ;  /* 0x0000000f0500788c */ /* 0x000fe2000bf26070 */
[----:B------:R-:W-:Y:S01]  /*0110*/  MOV R7, RZ ;  /* 0x000000ff00077202 */ /* 0x000fe20000000f00 */
[----:B------:R-:W-:Y:S01]  /*0120*/  UIADD3 UR4, UPT, UPT, UR5, 0x1, URZ ;  /* 0x0000000105047890 */ /* 0x000fe2000fffe0ff */
[----:B------:R-:W-:Y:S02]  /*0130*/  MOV R6, 0x3f800000 ;  /* 0x3f80000000067802 */ /* 0x000fe40000000f00 */
[----:B------:R-:W-:Y:S01]  /*0140*/  MOV R8, RZ ;  /* 0x000000ff00087202 */ /* 0x000fe20000000f00 */
[----:B------:R-:W-:-:S04]  /*0150*/  ULOP3.LUT UR8, UR4, 0xf, URZ, 0xc0, !UPT ;  /* 0x0000000f04087892 */ /* 0x000fc8000f8ec0ff */
[----:B------:R-:W-:Y:S01]  /*0160*/  UISETP.NE.AND UP0, UPT, UR8, URZ, UPT ;  /* 0x000000ff0800728c */ /* 0x000fe2000bf05270 */
[----:B0-----:R-:W-:Y:S10]  /*0170*/  BRA.U !UP1, `(.L_x_1) ;  /* 0x0000000109fc7547 */ /* 0x001ff4000b800000 */
[----:B------:R-:W0:Y:S01]  /*0180*/  LDCU.64 UR6, c[0x0][0x380] ;  /* 0x00007000ff0677ac */ /* 0x000e220008000a00 */
[----:B------:R-:W-:Y:S01]  /*0190*/  HFMA2 R6, -RZ, RZ, 1.875, 0 ;  /* 0x3f800000ff067431 */ /* 0x000fe200000001ff */
[----:B------:R-:W-:Y:S01]  /*01a0*/  MOV R7, RZ ;  /* 0x000000ff00077202 */ /* 0x000fe20000000f00 */
[----:B------:R-:W-:-:S06]  /*01b0*/  ULOP3.LUT UR9, UR4, 0xfffffff0, URZ, 0xc0, !UPT ;  /* 0xfffffff004097892 */ /* 0x000fcc000f8ec0ff */
[----:B------:R-:W-:Y:S01]  /*01c0*/  MOV R8, UR9 ;  /* 0x0000000900087c02 */ /* 0x000fe20008000f00 */
[----:B0-----:R-:W-:-:S04]  /*01d0*/  UIADD3 UR5, UP1, UPT, UR6, 0x20, URZ ;  /* 0x0000002006057890 */ /* 0x001fc8000ff3e0ff */
[----:B------:R-:W-:Y:S02]  /*01e0*/  UIADD3.X UR6, UPT, UPT, URZ, UR7, URZ, UP1, !UPT ;  /* 0x00000007ff067290 */ /* 0x000fe40008ffe4ff */
[----:B------:R-:W-:Y:S01]  /*01f0*/  MOV R4, UR5 ;  /* 0x0000000500047c02 */ /* 0x000fe20008000f00 */
[----:B------:R-:W-:-:S03]  /*0200*/  UIADD3 UR7, UPT, UPT, -UR9, URZ, URZ ;  /* 0x000000ff09077290 */ /* 0x000fc6000fffe1ff */
[----:B------:R-:W-:-:S09]  /*0210*/  MOV R5, UR6 ;  /* 0x0000000600057c02 */ /* 0x000fd20008000f00 */
.L_x_2:
[----:B------:R-:W2:Y:S04]  /*0220*/  LDG.E R22, desc[UR10][R4.64+-0x20] ;  /* 0xffffe00a04167981 */ /* 0x000ea8000c1e1900 */
[----:B------:R-:W3:Y:S04]  /*0230*/  LDG.E R23, desc[UR10][R4.64+-0x1c] ;  /* 0xffffe40a04177981 */ /* 0x000ee8000c1e1900 */
[----:B------:R-:W4:Y:S04]  /*0240*/  LDG.E R24, desc[UR10][R4.64+-0x18] ;  /* 0xffffe80a04187981 */ /* 0x000f28000c1e1900 */
        /* <DEDUP_REMOVED lines=12> */
[----:B------:R0:W4:Y:S01]  /*0310*/  LDG.E R9, desc[UR10][R4.64+0x1c] ;  /* 0x00001c0a04097981 */ /* 0x000122000c1e1900 */
[----:B------:R-:W-:-:S04]  /*0320*/  UIADD3 UR7, UPT, UPT, UR7, 0x10, URZ ;  /* 0x0000001007077890 */ /* 0x000fc8000fffe0ff */
[----:B------:R-:W-:Y:S01]  /*0330*/  UISETP.NE.AND UP1, UPT, UR7, URZ, UPT ;  /* 0x000000ff0700728c */ /* 0x000fe2000bf25270 */
[----:B0-----:R-:W-:-:S04]  /*0340*/  IADD3 R4, P0, PT, R4, 0x40, RZ ;  /* 0x0000004004047810 */ /* 0x001fc80007f1e0ff */
[----:B------:R-:W-:Y:S01]  /*0350*/  IADD3.X R5, PT, PT, RZ, R5, RZ, P0, !PT ;  /* 0x00000005ff057210 */ /* 0x000fe200007fe4ff */
[-C--:B--2---:R-:W-:Y:S01]  /*0360*/  FFMA R22, R22, R6.reuse, R7 ;  /* 0x0000000616167223 */ /* 0x084fe20000000007 */
[----:B-----5:R-:W-:-:S04]  /*0370*/  FMUL R7, R0, R6 ;  /* 0x0000000600077220 */ /* 0x020fc80000400000 */
[----:B---3--:R-:W-:Y:S01]  /*0380*/  FFMA R22, R7, R23, R22 ;  /* 0x0000001707167223 */ /* 0x008fe20000000016 */
[----:B------:R-:W-:-:S04]  /*0390*/  FMUL R7, R0, R7 ;  /* 0x0000000700077220 */ /* 0x000fc80000400000 */
[----:B----4-:R-:W-:Y:S01]  /*03a0*/  FFMA R22, R7, R24, R22 ;  /* 0x0000001807167223 */ /* 0x010fe20000000016 */
[----:B------:R-:W-:-:S04]  /*03b0*/  FMUL R7, R0, R7 ;  /* 0x0000000700077220 */ /* 0x000fc80000400000 */
[----:B------:R-:W-:Y:S01]  /*03c0*/  FFMA R21, R7, R21, R22 ;  /* 0x0000001507157223 */ /* 0x000fe20000000016 */
        /* <DEDUP_REMOVED lines=24> */
[----:B------:R-:W-:Y:S01]  /*0550*/  FMUL R6, R0, R11 ;  /* 0x0000000b00067220 */ /* 0x000fe20000400000 */
[----:B------:R-:W-:Y:S06]  /*0560*/  BRA.U UP1, `(.L_x_2) ;  /* 0xfffffffd012c7547 */ /* 0x000fec000b83ffff */
.L_x_1:
[----:B------:R-:W-:Y:S05]  /*0570*/  BRA.U !UP0, `(.L_x_0) ;  /* 0x0000000508047547 */ /* 0x000fea000b800000 */
[----:B------:R-:W-:Y:S02]  /*0580*/  UISETP.GE.U32.AND UP0, UPT, UR8, 0x8, UPT ;  /* 0x000000080800788c */ /* 0x000fe4000bf06070 */
[----:B------:R-:W-:-:S04]  /*0590*/  ULOP3.LUT UR5, UR4, 0x7, URZ, 0xc0, !UPT ;  /* 0x0000000704057892 */ /* 0x000fc8000f8ec0ff */
[----:B------:R-:W-:-:S03]  /*05a0*/  UISETP.NE.AND UP1, UPT, UR5, URZ, UPT ;  /* 0x000000ff0500728c */ /* 0x000fc6000bf25270 */
[----:B------:R-:W-:Y:S08]  /*05b0*/  BRA.U !UP0, `(.L_x_3) ;  /* 0x00000001086c7547 */ /* 0x000ff0000b800000 */
[----:B------:R-:W0:Y:S02]  /*05c0*/  LDC.64 R4, c[0x0][0x380] ;  /* 0x0000e000ff047b82 */ /* 0x000e240000000a00 */
[----:B0-----:R-:W-:-:S05]  /*05d0*/  IMAD.WIDE.U32 R4, R8, 0x4, R4 ;  /* 0x0000000408047825 */ /* 0x001fca00078e0004 */
[----:B------:R-:W2:Y:S04]  /*05e0*/  LDG.E R9, desc[UR10][R4.64] ;  /* 0x0000000a04097981 */ /* 0x000ea8000c1e1900 */
[----:B------:R-:W3:Y:S04]  /*05f0*/  LDG.E R11, desc[UR10][R4.64+0x4] ;  /* 0x0000040a040b7981 */ /* 0x000ee8000c1e1900 */
[----:B------:R-:W4:Y:S04]  /*0600*/  LDG.E R12, desc[UR10][R4.64+0x8] ;  /* 0x0000080a040c7981 */ /* 0x000f28000c1e1900 */
[----:B------:R-:W4:Y:S04]  /*0610*/  LDG.E R13, desc[UR10][R4.64+0xc] ;  /* 0x00000c0a040d7981 */ /* 0x000f28000c1e1900 */
[----:B------:R-:W4:Y:S04]  /*0620*/  LDG.E R14, desc[UR10][R4.64+0x10] ;  /* 0x0000100a040e7981 */ /* 0x000f28000c1e1900 */
[----:B------:R-:W4:Y:S04]  /*0630*/  LDG.E R15, desc[UR10][R4.64+0x14] ;  /* 0x0000140a040f7981 */ /* 0x000f28000c1e1900 */
[----:B------:R-:W4:Y:S04]  /*0640*/  LDG.E R16, desc[UR10][R4.64+0x18] ;  /* 0x0000180a04107981 */ /* 0x000f28000c1e1900 */
[----:B------:R0:W4:Y:S01]  /*0650*/  LDG.E R17, desc[UR10][R4.64+0x1c] ;  /* 0x00001c0a04117981 */ /* 0x000122000c1e1900 */
[----:B-----5:R-:W-:Y:S01]  /*0660*/  FMUL R10, R0, R6 ;  /* 0x00000006000a7220 */ /* 0x020fe20000400000 */
[----:B------:R-:W-:Y:S01]  /*0670*/  IADD3 R8, PT, PT, R8, 0x8, RZ ;  /* 0x0000000808087810 */ /* 0x000fe20007ffe0ff */
[----:B--2---:R-:W-:-:S02]  /*0680*/  FFMA R9, R6, R9, R7 ;  /* 0x0000000906097223 */ /* 0x004fc40000000007 */
[----:B------:R-:W-:Y:S02]  /*0690*/  FMUL R6, R0, R10 ;  /* 0x0000000a00067220 */ /* 0x000fe40000400000 */
[----:B---3--:R-:W-:Y:S02]  /*06a0*/  FFMA R9, R10, R11, R9 ;  /* 0x0000000b0a097223 */ /* 0x008fe40000000009 */
[----:B------:R-:W-:Y:S02]  /*06b0*/  FMUL R10, R0, R6 ;  /* 0x00000006000a7220 */ /* 0x000fe40000400000 */
[----:B----4-:R-:W-:Y:S02]  /*06c0*/  FFMA R9, R6, R12, R9 ;  /* 0x0000000c06097223 */ /* 0x010fe40000000009 */
[----:B------:R-:W-:Y:S02]  /*06d0*/  FMUL R6, R0, R10 ;  /* 0x0000000a00067220 */ /* 0x000fe40000400000 */
[----:B------:R-:W-:-:S02]  /*06e0*/  FFMA R9, R10, R13, R9 ;  /* 0x0000000d0a097223 */ /* 0x000fc40000000009 */
[----:B------:R-:W-:Y:S02]  /*06f0*/  FMUL R10, R0, R6 ;  /* 0x00000006000a7220 */ /* 0x000fe40000400000 */
[----:B------:R-:W-:Y:S02]  /*0700*/  FFMA R9, R6, R14, R9 ;  /* 0x0000000e06097223 */ /* 0x000fe40000000009 */
[----:B0-----:R-:W-:Y:S02]  /*0710*/  FMUL R4, R0, R10 ;  /* 0x0000000a00047220 */ /* 0x001fe40000400000 */
[----:B------:R-:W-:Y:S02]  /*0720*/  FFMA R9, R10, R15, R9 ;  /* 0x0000000f0a097223 */ /* 0x000fe40000000009 */
[----:B------:R-:W-:Y:S02]  /*0730*/  FMUL R10, R0, R4 ;  /* 0x00000004000a7220 */ /* 0x000fe40000400000 */
[----:B------:R-:W-:-:S02]  /*0740*/  FFMA R9, R4, R16, R9 ;  /* 0x0000001004097223 */ /* 0x000fc40000000009 */
[----:B------:R-:W-:Y:S02]  /*0750*/  FMUL R6, R0, R10 ;  /* 0x0000000a00067220 */ /* 0x000fe40000400000 */
[----:B------:R-:W-:-:S07]  /*0760*/  FFMA R7, R10, R17, R9 ;  /* 0x000000110a077223 */ /* 0x000fce0000000009 */
.L_x_3:
        /* <DEDUP_REMOVED lines=10> */
[----:B------:R-:W4:Y:S01]  /*0810*/  LDG.E R13, desc[UR10][R4.64+0xc] ;  /* 0x00000c0a040d7981 */ /* 0x000f22000c1e1900 */
        /* <DEDUP_REMOVED lines=8> */
[----:B------:R-:W-:-:S07]  /*08a0*/  FFMA R7, R10, R13, R9 ;  /* 0x0000000d0a077223 */ /* 0x000fce0000000009 */
.L_x_4:
[----:B------:R-:W-:Y:S05]  /*08b0*/  BRA.U !UP1, `(.L_x_0) ;  /* 0x0000000109347547 */ /* 0x000fea000b800000 */
[----:B------:R-:W0:Y:S01]  /*08c0*/  LDC.64 R4, c[0x0][0x380] ;  /* 0x0000e000ff047b82 */ /* 0x000e220000000a00 */
[----:B------:R-:W-:Y:S01]  /*08d0*/  UIADD3 UR4, UPT, UPT, -UR4, URZ, URZ ;  /* 0x000000ff04047290 */ /* 0x000fe2000fffe1ff */
[----:B0-----:R-:W-:-:S11]  /*08e0*/  IMAD.WIDE.U32 R8, R8, 0x4, R4 ;  /* 0x0000000408087825 */ /* 0x001fd600078e0004 */
.L_x_5:
[----:B------:R-:W-:Y:S02]  /*08f0*/  MOV R4, R8 ;  /* 0x0000000800047202 */ /* 0x000fe40000000f00 */
[----:B------:R-:W-:-:S05]  /*0900*/  MOV R5, R9 ;  /* 0x0000000900057202 */ /* 0x000fca0000000f00 */
[----:B------:R-:W2:Y:S01]  /*0910*/  LDG.E R4, desc[UR10][R4.64] ;  /* 0x0000000a04047981 */ /* 0x000ea2000c1e1900 */
[----:B------:R-:W-:Y:S01]  /*0920*/  UIADD3 UR4, UPT, UPT, UR4, 0x1, URZ ;  /* 0x0000000104047890 */ /* 0x000fe2000fffe0ff */
[----:B------:R-:W-:-:S03]  /*0930*/  IADD3 R8, P0, PT, R8, 0x4, RZ ;  /* 0x0000000408087810 */ /* 0x000fc60007f1e0ff */
[----:B------:R-:W-:Y:S01]  /*0940*/  UISETP.NE.AND UP0, UPT, UR4, URZ, UPT ;  /* 0x000000ff0400728c */ /* 0x000fe2000bf05270 */
[----:B------:R-:W-:Y:S01]  /*0950*/  IADD3.X R9, PT, PT, RZ, R9, RZ, P0, !PT ;  /* 0x00000009ff097210 */ /* 0x000fe200007fe4ff */
[-C--:B--2---:R-:W-:Y:S01]  /*0960*/  FFMA R7, R4, R6.reuse, R7 ;  /* 0x0000000604077223 */ /* 0x084fe20000000007 */
[----:B-----5:R-:W-:-:S06]  /*0970*/  FMUL R6, R0, R6 ;  /* 0x0000000600067220 */ /* 0x020fcc0000400000 */
[----:B------:R-:W-:Y:S05]  /*0980*/  BRA.U UP0, `(.L_x_5) ;  /* 0xfffffffd00d87547 */ /* 0x000fea000b83ffff */
.L_x_0:
[----:B------:R-:W-:Y:S01]  /*0990*/  STG.E desc[UR10][R2.64], R7 ;  /* 0x0000000702007986 */ /* 0x000fe2000c10190a */
[----:B------:R-:W-:Y:S05]  /*09a0*/  EXIT ;  /* 0x000000000000794d */ /* 0x000fea0003800000 */
.L_x_6:
[----:B------:R-:W-:-:S00]  /*09b0*/  BRA `(.L_x_6) ;  /* 0xfffffffc00fc7947 */ /* 0x000fc0000383ffff */
[----:B------:R-:W-:-:S00]  /*09c0*/  NOP ;  /* 0x0000000000007918 */ /* 0x000fc00000000000 */
        /* <DEDUP_REMOVED lines=11> */
.L_x_7:


//--------------------- .nv.shared.reserved.0     --------------------------
	.section	.nv.shared.reserved.0,"aw",@nobits
	.weak		__nv_reservedSMEM_offset_0_alias
	.size		__nv_reservedSMEM_offset_0_alias, 0, 64
	.other		__nv_reservedSMEM_offset_0_alias,@"STO_CUDA_RESERVED_SHARED STV_DEFAULT"
__nv_reservedSMEM_offset_0_alias:
	.zero		0
	.zero		64


//--------------------- .nv.constant0._Z20polynomial_expansionPfiiS_ --------------------------
	.section	.nv.constant0._Z20polynomial_expansionPfiiS_,"a",@progbits
	.sectionflags	@""
	.align	4
.nv.constant0._Z20polynomial_expansionPfiiS_:
	.zero		920


//--------------------- SYMBOLS --------------------------

	.type		.nv.reservedSmem.offset0,@object
	.size		.nv.reservedSmem.offset0,0x4
